//
// Generated by NVIDIA NVVM Compiler
//
// Compiler Build ID: CL-36424714
// Cuda compilation tools, release 13.0, V13.0.88
// Based on NVVM 20.0.0
//

.version 9.0
.target sm_100
.address_size 64

.extern .func  (.param .b32 func_retval0) vprintf
(
	.param .b64 vprintf_param_0,
	.param .b64 vprintf_param_1
)
;
.global .align 1 .b8 $str[28] = {103, 114, 105, 100, 68, 105, 109, 46, 120, 42, 98, 108, 111, 99, 107, 68, 105, 109, 46, 120, 32, 32, 61, 61, 32, 107, 120};

.entry _Z10dequantizeIf10block_q8_0IfEEvPT_PKviii(
	.param .u64 .ptr .align 1 _Z10dequantizeIf10block_q8_0IfEEvPT_PKviii_param_0,
	.param .u64 .ptr .align 1 _Z10dequantizeIf10block_q8_0IfEEvPT_PKviii_param_1,
	.param .u32 _Z10dequantizeIf10block_q8_0IfEEvPT_PKviii_param_2,
	.param .u32 _Z10dequantizeIf10block_q8_0IfEEvPT_PKviii_param_3,
	.param .u32 _Z10dequantizeIf10block_q8_0IfEEvPT_PKviii_param_4
)
{
	.reg .pred 	%p<8>;
	.reg .b16 	%rs<11>;
	.reg .b32 	%r<63>;
	.reg .b32 	%f<16>;
	.reg .b64 	%rd<35>;

	ld.param.u64 	%rd3, [_Z10dequantizeIf10block_q8_0IfEEvPT_PKviii_param_0];
	ld.param.u64 	%rd4, [_Z10dequantizeIf10block_q8_0IfEEvPT_PKviii_param_1];
	ld.param.u32 	%r21, [_Z10dequantizeIf10block_q8_0IfEEvPT_PKviii_param_2];
	ld.param.u32 	%r22, [_Z10dequantizeIf10block_q8_0IfEEvPT_PKviii_param_3];
	ld.param.u32 	%r23, [_Z10dequantizeIf10block_q8_0IfEEvPT_PKviii_param_4];
	cvta.to.global.u64 	%rd1, %rd3;
	cvta.to.global.u64 	%rd2, %rd4;
	mov.u32 	%r1, %ntid.x;
	mov.u32 	%r2, %ctaid.x;
	mov.u32 	%r3, %tid.x;
	mov.u32 	%r4, %ntid.y;
	mov.u32 	%r24, %ctaid.y;
	mov.u32 	%r25, %tid.y;
	mad.lo.s32 	%r5, %r4, %r24, %r25;
	mov.u32 	%r6, %nctaid.x;
	mad.lo.s32 	%r26, %r5, %r6, %r2;
	mad.lo.s32 	%r61, %r26, %r1, %r3;
	mul.lo.s32 	%r8, %r6, %r1;
	setp.ne.s32 	%p1, %r8, %r22;
	@%p1 bra 	$L__BB0_2;
	mov.u64 	%rd5, $str;
	cvta.global.u64 	%rd6, %rd5;
	{ // callseq 0, 0
	.param .b64 param0;
	st.param.b64 	[param0], %rd6;
	.param .b64 param1;
	st.param.b64 	[param1], 0;
	.param .b32 retval0;
	call.uni (retval0), 
	vprintf, 
	(
	param0, 
	param1
	);
	ld.param.b32 	%r27, [retval0];
	} // callseq 0
$L__BB0_2:
	mov.u32 	%r29, %nctaid.y;
	mul.lo.s32 	%r9, %r4, %r29;
	mul.lo.s32 	%r10, %r9, %r8;
	mul.lo.s32 	%r11, %r22, %r21;
	setp.ge.s32 	%p2, %r61, %r11;
	@%p2 bra 	$L__BB0_9;
	add.s32 	%r30, %r5, %r9;
	mad.lo.s32 	%r31, %r6, %r30, %r2;
	mad.lo.s32 	%r32, %r1, %r31, %r3;
	max.s32 	%r33, %r11, %r32;
	setp.lt.s32 	%p3, %r32, %r11;
	selp.u32 	%r34, 1, 0, %p3;
	add.s32 	%r35, %r32, %r34;
	sub.s32 	%r36, %r33, %r35;
	div.u32 	%r37, %r36, %r10;
	add.s32 	%r12, %r37, %r34;
	and.b32  	%r38, %r12, 3;
	setp.eq.s32 	%p4, %r38, 3;
	@%p4 bra 	$L__BB0_6;
	add.s32 	%r39, %r12, 1;
	and.b32  	%r40, %r39, 3;
	neg.s32 	%r59, %r40;
$L__BB0_5:
	.pragma "nounroll";
	mul.wide.s32 	%rd7, %r61, 4;
	add.s64 	%rd8, %rd1, %rd7;
	div.s32 	%r41, %r61, %r23;
	mul.wide.s32 	%rd9, %r41, 36;
	add.s64 	%rd10, %rd2, %rd9;
	mul.lo.s32 	%r42, %r41, %r23;
	sub.s32 	%r43, %r61, %r42;
	cvt.s64.s32 	%rd11, %r43;
	add.s64 	%rd12, %rd10, %rd11;
	ld.global.nc.u8 	%rs1, [%rd12+4];
	cvt.s16.s8 	%rs2, %rs1;
	cvt.rn.f32.s16 	%f1, %rs2;
	ld.global.nc.f32 	%f2, [%rd10];
	mul.f32 	%f3, %f2, %f1;
	st.global.f32 	[%rd8], %f3;
	add.s32 	%r61, %r61, %r10;
	add.s32 	%r59, %r59, 1;
	setp.ne.s32 	%p5, %r59, 0;
	@%p5 bra 	$L__BB0_5;
$L__BB0_6:
	setp.lt.u32 	%p6, %r12, 3;
	@%p6 bra 	$L__BB0_9;
	mul.wide.s32 	%rd23, %r10, 4;
$L__BB0_8:
	div.s32 	%r44, %r61, %r23;
	mul.wide.s32 	%rd13, %r44, 36;
	add.s64 	%rd14, %rd2, %rd13;
	mul.lo.s32 	%r45, %r44, %r23;
	sub.s32 	%r46, %r61, %r45;
	cvt.s64.s32 	%rd15, %r46;
	add.s64 	%rd16, %rd14, %rd15;
	ld.global.nc.u8 	%rs3, [%rd16+4];
	cvt.s16.s8 	%rs4, %rs3;
	cvt.rn.f32.s16 	%f4, %rs4;
	ld.global.nc.f32 	%f5, [%rd14];
	mul.f32 	%f6, %f5, %f4;
	mul.wide.s32 	%rd17, %r61, 4;
	add.s64 	%rd18, %rd1, %rd17;
	st.global.f32 	[%rd18], %f6;
	add.s32 	%r47, %r61, %r10;
	div.s32 	%r48, %r47, %r23;
	mul.wide.s32 	%rd19, %r48, 36;
	add.s64 	%rd20, %rd2, %rd19;
	mul.lo.s32 	%r49, %r48, %r23;
	sub.s32 	%r50, %r47, %r49;
	cvt.s64.s32 	%rd21, %r50;
	add.s64 	%rd22, %rd20, %rd21;
	ld.global.nc.u8 	%rs5, [%rd22+4];
	cvt.s16.s8 	%rs6, %rs5;
	cvt.rn.f32.s16 	%f7, %rs6;
	ld.global.nc.f32 	%f8, [%rd20];
	mul.f32 	%f9, %f8, %f7;
	add.s64 	%rd24, %rd18, %rd23;
	st.global.f32 	[%rd24], %f9;
	add.s32 	%r51, %r47, %r10;
	div.s32 	%r52, %r51, %r23;
	mul.wide.s32 	%rd25, %r52, 36;
	add.s64 	%rd26, %rd2, %rd25;
	mul.lo.s32 	%r53, %r52, %r23;
	sub.s32 	%r54, %r51, %r53;
	cvt.s64.s32 	%rd27, %r54;
	add.s64 	%rd28, %rd26, %rd27;
	ld.global.nc.u8 	%rs7, [%rd28+4];
	cvt.s16.s8 	%rs8, %rs7;
	cvt.rn.f32.s16 	%f10, %rs8;
	ld.global.nc.f32 	%f11, [%rd26];
	mul.f32 	%f12, %f11, %f10;
	add.s64 	%rd29, %rd24, %rd23;
	st.global.f32 	[%rd29], %f12;
	add.s32 	%r55, %r51, %r10;
	div.s32 	%r56, %r55, %r23;
	mul.wide.s32 	%rd30, %r56, 36;
	add.s64 	%rd31, %rd2, %rd30;
	mul.lo.s32 	%r57, %r56, %r23;
	sub.s32 	%r58, %r55, %r57;
	cvt.s64.s32 	%rd32, %r58;
	add.s64 	%rd33, %rd31, %rd32;
	ld.global.nc.u8 	%rs9, [%rd33+4];
	cvt.s16.s8 	%rs10, %rs9;
	cvt.rn.f32.s16 	%f13, %rs10;
	ld.global.nc.f32 	%f14, [%rd31];
	mul.f32 	%f15, %f14, %f13;
	add.s64 	%rd34, %rd29, %rd23;
	st.global.f32 	[%rd34], %f15;
	add.s32 	%r61, %r55, %r10;
	setp.lt.s32 	%p7, %r61, %r11;
	@%p7 bra 	$L__BB0_8;
$L__BB0_9:
	ret;

}


// ===== COMPILED SASS (sm_100) =====

	.target	sm_100

	.elftype	@"ET_EXEC"


//--------------------- .note.nv.tkinfo           --------------------------
	.section	.note.nv.tkinfo,"",@"SHT_NOTE"
	.sectionflags	@"SHF_NOTE_NV_TKINFO"
	.tkinfo
        /*0018*/ 	.word	0x00000002
        /*0030*/ 	.string	""
        /*0030*/ 	.string	"ptxas"
        /*0030*/ 	.string	"Cuda compilation tools, release 13.0, V13.0.88"
        /*0030*/ 	.string	"Build cuda_13.0.r13.0/compiler.36424714_0"
        /*0030*/ 	.string	"-arch sm_100 -m 64 "



//--------------------- .note.nv.cuinfo           --------------------------
	.section	.note.nv.cuinfo,"",@"SHT_NOTE"
	.sectionflags	@"SHF_NOTE_NV_CUINFO"
        /*0018*/ 	.short	0x0002
        /*001a*/ 	.short	0x0064
        /*001c*/ 	.short	0x0082
	.zero		2


//--------------------- .nv.info                  --------------------------
	.section	.nv.info,"",@"SHT_CUDA_INFO"
	.align	4


	//----- nvinfo : EIATTR_REGCOUNT
	.align		4
        /*0000*/ 	.byte	0x04, 0x2f
        /*0002*/ 	.short	(.L_2 - .L_1)
	.align		4
.L_1:
        /*0004*/ 	.word	index@(_Z10dequantizeIf10block_q8_0IfEEvPT_PKviii)
        /*0008*/ 	.word	0x00000020


	//----- nvinfo : EIATTR_FRAME_SIZE
	.align		4
.L_2:
        /*000c*/ 	.byte	0x04, 0x11
        /*000e*/ 	.short	(.L_4 - .L_3)
	.align		4
.L_3:
        /*0010*/ 	.word	index@(_Z10dequantizeIf10block_q8_0IfEEvPT_PKviii)
        /*0014*/ 	.word	0x00000000


	//----- nvinfo : EIATTR_MIN_STACK_SIZE
	.align		4
.L_4:
        /*0018*/ 	.byte	0x04, 0x12
        /*001a*/ 	.short	(.L_6 - .L_5)
	.align		4
.L_5:
        /*001c*/ 	.word	index@(_Z10dequantizeIf10block_q8_0IfEEvPT_PKviii)
        /*0020*/ 	.word	0x00000000
.L_6:


//--------------------- .nv.compat                --------------------------
	.section	.nv.compat,"",@"SHT_CUDA_COMPAT_INFO"
	.align	4
        /*0000*/ 	.byte	0x02, 0x09, 0x00, 0x00, 0x02, 0x02, 0x01, 0x00, 0x02, 0x05, 0x05, 0x00, 0x03, 0x07, 0x01, 0x01
        /*0010*/ 	.byte	0x02, 0x03, 0x00, 0x00, 0x02, 0x06, 0x01, 0x00, 0x04, 0x0b, 0x08, 0x00, 0x09, 0x00, 0x00, 0x00
        /*0020*/ 	.byte	0x00, 0x00, 0x00, 0x00


//--------------------- .nv.info._Z10dequantizeIf10block_q8_0IfEEvPT_PKviii --------------------------
	.section	.nv.info._Z10dequantizeIf10block_q8_0IfEEvPT_PKviii,"",@"SHT_CUDA_INFO"
	.sectionflags	@""
	.align	4


	//----- nvinfo : EIATTR_CUDA_API_VERSION
	.align		4
        /*0000*/ 	.byte	0x04, 0x37
        /*0002*/ 	.short	(.L_8 - .L_7)
.L_7:
        /*0004*/ 	.word	0x00000082


	//----- nvinfo : EIATTR_KPARAM_INFO
	.align		4
.L_8:
        /*0008*/ 	.byte	0x04, 0x17
        /*000a*/ 	.short	(.L_10 - .L_9)
.L_9:
        /*000c*/ 	.word	0x00000000
        /*0010*/ 	.short	0x0004
        /*0012*/ 	.short	0x0018
        /*0014*/ 	.byte	0x00, 0xf0, 0x11, 0x00


	//----- nvinfo : EIATTR_KPARAM_INFO
	.align		4
.L_10:
        /*0018*/ 	.byte	0x04, 0x17
        /*001a*/ 	.short	(.L_12 - .L_11)
.L_11:
        /*001c*/ 	.word	0x00000000
        /*0020*/ 	.short	0x0003
        /*0022*/ 	.short	0x0014
        /*0024*/ 	.byte	0x00, 0xf0, 0x11, 0x00


	//----- nvinfo : EIATTR_KPARAM_INFO
	.align		4
.L_12:
        /*0028*/ 	.byte	0x04, 0x17
        /*002a*/ 	.short	(.L_14 - .L_13)
.L_13:
        /*002c*/ 	.word	0x00000000
        /*0030*/ 	.short	0x0002
        /*0032*/ 	.short	0x0010
        /*0034*/ 	.byte	0x00, 0xf0, 0x11, 0x00


	//----- nvinfo : EIATTR_KPARAM_INFO
	.align		4
.L_14:
        /*0038*/ 	.byte	0x04, 0x17
        /*003a*/ 	.short	(.L_16 - .L_15)
.L_15:
        /*003c*/ 	.word	0x00000000
        /*0040*/ 	.short	0x0001
        /*0042*/ 	.short	0x0008
        /*0044*/ 	.byte	0x00, 0xf5, 0x21, 0x00


	//----- nvinfo : EIATTR_KPARAM_INFO
	.align		4
.L_16:
        /*0048*/ 	.byte	0x04, 0x17
        /*004a*/ 	.short	(.L_18 - .L_17)
.L_17:
        /*004c*/ 	.word	0x00000000
        /*0050*/ 	.short	0x0000
        /*0052*/ 	.short	0x0000
        /*0054*/ 	.byte	0x00, 0xf5, 0x21, 0x00


	//----- nvinfo : EIATTR_SPARSE_MMA_MASK
	.align		4
.L_18:
        /*0058*/ 	.byte	0x03, 0x50
        /*005a*/ 	.short	0x0000


	//----- nvinfo : EIATTR_MAXREG_COUNT
	.align		4
        /*005c*/ 	.byte	0x03, 0x1b
        /*005e*/ 	.short	0x00ff


	//----- nvinfo : EIATTR_EXTERNS
	.align		4
        /*0060*/ 	.byte	0x04, 0x0f
        /*0062*/ 	.short	(.L_20 - .L_19)


	//   ....[0]....
	.align		4
.L_19:
        /*0064*/ 	.word	index@(vprintf)


	//----- nvinfo : EIATTR_MERCURY_ISA_VERSION
	.align		4
.L_20:
        /*0068*/ 	.byte	0x03, 0x5f
        /*006a*/ 	.short	0x0101


	//----- nvinfo : EIATTR_VRC_CTA_INIT_COUNT
	.align		4
        /*006c*/ 	.byte	0x02, 0x4a
	.zero		1
	.zero		1


	//----- nvinfo : EIATTR_SYSCALL_OFFSETS
	.align		4
        /*0070*/ 	.byte	0x04, 0x46
        /*0072*/ 	.short	(.L_22 - .L_21)


	//   ....[0]....
.L_21:
        /*0074*/ 	.word	0x00000160


	//----- nvinfo : EIATTR_EXIT_INSTR_OFFSETS
	.align		4
.L_22:
        /*0078*/ 	.byte	0x04, 0x1c
        /*007a*/ 	.short	(.L_24 - .L_23)


	//   ....[0]....
.L_23:
        /*007c*/ 	.word	0x000001c0


	//   ....[1]....
        /*0080*/ 	.word	0x00000700


	//   ....[2]....
        /*0084*/ 	.word	0x00000f90


	//----- nvinfo : EIATTR_CRS_STACK_SIZE
	.align		4
.L_24:
        /*0088*/ 	.byte	0x04, 0x1e
        /*008a*/ 	.short	(.L_26 - .L_25)
.L_25:
        /*008c*/ 	.word	0x00000000


	//----- nvinfo : EIATTR_CBANK_PARAM_SIZE
	.align		4
.L_26:
        /*0090*/ 	.byte	0x03, 0x19
        /*0092*/ 	.short	0x001c


	//----- nvinfo : EIATTR_PARAM_CBANK
	.align		4
        /*0094*/ 	.byte	0x04, 0x0a
        /*0096*/ 	.short	(.L_28 - .L_27)
	.align		4
.L_27:
        /*0098*/ 	.word	index@(.nv.constant0._Z10dequantizeIf10block_q8_0IfEEvPT_PKviii)
        /*009c*/ 	.short	0x0380
        /*009e*/ 	.short	0x001c


	//----- nvinfo : EIATTR_SW_WAR
	.align		4
.L_28:
        /*00a0*/ 	.byte	0x04, 0x36
        /*00a2*/ 	.short	(.L_30 - .L_29)
.L_29:
        /*00a4*/ 	.word	0x00000008
.L_30:


//--------------------- .nv.callgraph             --------------------------
	.section	.nv.callgraph,"",@"SHT_CUDA_CALLGRAPH"
	.align	4
	.sectionentsize	8
	.align		4
        /*0000*/ 	.word	0x00000000
	.align		4
        /*0004*/ 	.word	0xffffffff
	.align		4
        /*0008*/ 	.word	index@(_Z10dequantizeIf10block_q8_0IfEEvPT_PKviii)
	.align		4
        /*000c*/ 	.word	index@(vprintf)
	.align		4
        /*0010*/ 	.word	0x00000000
	.align		4
        /*0014*/ 	.word	0xfffffffe
	.align		4
        /*0018*/ 	.word	0x00000000
	.align		4
        /*001c*/ 	.word	0xfffffffd
	.align		4
        /*0020*/ 	.word	0x00000000
	.align		4
        /*0024*/ 	.word	0xfffffffc


//--------------------- .nv.constant4             --------------------------
	.section	.nv.constant4,"a",@progbits
	.align	8
	.align		8
.nv.constant4:
        /*0000*/ 	.dword	vprintf
	.align		8
        /*0008*/ 	.dword	$str


//--------------------- .text._Z10dequantizeIf10block_q8_0IfEEvPT_PKviii --------------------------
	.section	.text._Z10dequantizeIf10block_q8_0IfEEvPT_PKviii,"ax",@progbits
	.align	128
.text._Z10dequantizeIf10block_q8_0IfEEvPT_PKviii:
        .type           _Z10dequantizeIf10block_q8_0IfEEvPT_PKviii,@function
        .size           _Z10dequantizeIf10block_q8_0IfEEvPT_PKviii,(.L_x_6 - _Z10dequantizeIf10block_q8_0IfEEvPT_PKviii)
        .other          _Z10dequantizeIf10block_q8_0IfEEvPT_PKviii,@"STO_CUDA_ENTRY STV_DEFAULT"
_Z10dequantizeIf10block_q8_0IfEEvPT_PKviii:
[----:B------:R-:W0:Y:S01]  /*0000*/  LDC R1, c[0x0][0x37c] ;  /* 0x0000df00ff017b82 */ /* 0x000e220000000800 */
[----:B------:R-:W1:Y:S01]  /*0010*/  LDCU UR36, c[0x0][0x360] ;  /* 0x00006c00ff2477ac */ /* 0x000e620008000800 */
[----:B------:R-:W2:Y:S06]  /*0020*/  S2R R22, SR_CTAID.Y ;  /* 0x0000000000167919 */ /* 0x000eac0000002600 */
[----:B------:R-:W3:Y:S01]  /*0030*/  S2UR UR38, SR_CTAID.X ;  /* 0x00000000002679c3 */ /* 0x000ee20000002500 */
[----:B------:R-:W2:Y:S01]  /*0040*/  LDCU UR37, c[0x0][0x364] ;  /* 0x00006c80ff2577ac */ /* 0x000ea20008000800 */
[----:B------:R-:W2:Y:S01]  /*0050*/  S2R R3, SR_TID.Y ;  /* 0x0000000000037919 */ /* 0x000ea20000002200 */
[----:B------:R-:W4:Y:S01]  /*0060*/  LDCU UR4, c[0x0][0x394] ;  /* 0x00007280ff0477ac */ /* 0x000f220008000800 */
[----:B------:R-:W5:Y:S04]  /*0070*/  S2R R18, SR_TID.X ;  /* 0x0000000000127919 */ /* 0x000f680000002100 */
[----:B------:R-:W1:Y:S02]  /*0080*/  LDC R19, c[0x0][0x370] ;  /* 0x0000dc00ff137b82 */ /* 0x000e640000000800 */
[----:B-1----:R-:W-:-:S02]  /*0090*/  IMAD R17, R19, UR36, RZ ;  /* 0x0000002413117c24 */ /* 0x002fc4000f8e02ff */
[----:B--2---:R-:W-:-:S03]  /*00a0*/  IMAD R22, R22, UR37, R3 ;  /* 0x0000002516167c24 */ /* 0x004fc6000f8e0203 */
[----:B----4-:R-:W-:Y:S01]  /*00b0*/  ISETP.NE.AND P0, PT, R17, UR4, PT ;  /* 0x0000000411007c0c */ /* 0x010fe2000bf05270 */
[----:B---3--:R-:W-:-:S04]  /*00c0*/  IMAD R3, R22, R19, UR38 ;  /* 0x0000002616037e24 */ /* 0x008fc8000f8e0213 */
[----:B-----5:R-:W-:-:S08]  /*00d0*/  IMAD R16, R3, UR36, R18 ;  /* 0x0000002403107c24 */ /* 0x020fd0000f8e0212 */
[----:B0-----:R-:W-:Y:S05]  /*00e0*/  @P0 BRA `(.L_x_0) ;  /* 0x0000000000200947 */ /* 0x001fea0003800000 */
[----:B------:R-:W-:Y:S01]  /*00f0*/  MOV R0, 0x0 ;  /* 0x0000000000007802 */ /* 0x000fe20000000f00 */
[----:B------:R-:W0:Y:S01]  /*0100*/  LDCU.64 UR4, c[0x4][0x8] ;  /* 0x01000100ff0477ac */ /* 0x000e220008000a00 */
[----:B------:R-:W-:Y:S02]  /*0110*/  CS2R R6, SRZ ;  /* 0x0000000000067805 */ /* 0x000fe4000001ff00 */
[----:B------:R1:W2:Y:S01]  /*0120*/  LDC.64 R2, c[0x4][R0] ;  /* 0x0100000000027b82 */ /* 0x0002a20000000a00 */
[----:B0-----:R-:W-:Y:S02]  /*0130*/  IMAD.U32 R4, RZ, RZ, UR4 ;  /* 0x00000004ff047e24 */ /* 0x001fe4000f8e00ff */
[----:B-1----:R-:W-:-:S07]  /*0140*/  IMAD.U32 R5, RZ, RZ, UR5 ;  /* 0x00000005ff057e24 */ /* 0x002fce000f8e00ff */
[----:B------:R-:W-:-:S07]  /*0150*/  LEPC R20, `(.L_x_0) ;  /* 0x000000001014794e */ /* 0x000fce0000000000 */
[----:B--2---:R-:W-:Y:S05]  /*0160*/  CALL.ABS.NOINC R2 ;  /* 0x0000000002007343 */ /* 0x004fea0003c00000 */
.L_x_0:
[----:B------:R-:W0:Y:S08]  /*0170*/  LDC.64 R14, c[0x0][0x390] ;  /* 0x0000e400ff0e7b82 */ /* 0x000e300000000a00 */
[----:B------:R-:W1:Y:S01]  /*0180*/  LDC R0, c[0x0][0x374] ;  /* 0x0000dd00ff007b82 */ /* 0x000e620000000800 */
[----:B0-----:R-:W-:-:S05]  /*0190*/  IMAD R15, R15, R14, RZ ;  /* 0x0000000e0f0f7224 */ /* 0x001fca00078e02ff */
[----:B------:R-:W-:Y:S01]  /*01a0*/  ISETP.GE.AND P0, PT, R16, R15, PT ;  /* 0x0000000f1000720c */ /* 0x000fe20003f06270 */
[----:B-1----:R-:W-:-:S12]  /*01b0*/  IMAD R0, R0, UR37, RZ ;  /* 0x0000002500007c24 */ /* 0x002fd8000f8e02ff */
[----:B------:R-:W-:Y:S05]  /*01c0*/  @P0 EXIT ;  /* 0x000000000000094d */ /* 0x000fea0003800000 */
[-C--:B------:R-:W-:Y:S01]  /*01d0*/  IMAD R17, R17, R0.reuse, RZ ;  /* 0x0000000011117224 */ /* 0x080fe200078e02ff */
[----:B------:R-:W-:Y:S01]  /*01e0*/  IADD3 R0, PT, PT, R22, R0, RZ ;  /* 0x0000000016007210 */ /* 0x000fe20007ffe0ff */
[----:B------:R-:W-:Y:S02]  /*01f0*/  BSSY.RECONVERGENT B0, `(.L_x_1) ;  /* 0x0000050000007945 */ /* 0x000fe40003800200 */
[----:B------:R-:W0:Y:S01]  /*0200*/  I2F.U32.RP R4, R17 ;  /* 0x0000001100047306 */ /* 0x000e220000209000 */
[----:B------:R-:W-:Y:S01]  /*0210*/  IMAD.MOV R7, RZ, RZ, -R17 ;  /* 0x000000ffff077224 */ /* 0x000fe200078e0a11 */
[----:B------:R-:W-:Y:S01]  /*0220*/  ISETP.NE.U32.AND P2, PT, R17, RZ, PT ;  /* 0x000000ff1100720c */ /* 0x000fe20003f45070 */
[----:B------:R-:W-:-:S04]  /*0230*/  IMAD R19, R0, R19, UR38 ;  /* 0x0000002600137e24 */ /* 0x000fc8000f8e0213 */
[----:B------:R-:W-:-:S05]  /*0240*/  IMAD R18, R19, UR36, R18 ;  /* 0x0000002413127c24 */ /* 0x000fca000f8e0212 */
[----:B------:R-:W-:Y:S02]  /*0250*/  ISETP.GE.AND P0, PT, R18, R15, PT ;  /* 0x0000000f1200720c */ /* 0x000fe40003f06270 */
[----:B------:R-:W-:Y:S01]  /*0260*/  VIMNMX R5, PT, PT, R15, R18, !PT ;  /* 0x000000120f057248 */ /* 0x000fe20007fe0100 */
[----:B0-----:R-:W0:Y:S01]  /*0270*/  MUFU.RCP R4, R4 ;  /* 0x0000000400047308 */ /* 0x001e220000001000 */
[----:B------:R-:W-:-:S04]  /*0280*/  SEL R0, RZ, 0x1, P0 ;  /* 0x00000001ff007807 */ /* 0x000fc80000000000 */
[----:B------:R-:W-:Y:S01]  /*0290*/  IADD3 R18, PT, PT, R5, -R18, -R0 ;  /* 0x8000001205127210 */ /* 0x000fe20007ffe800 */
[----:B0-----:R-:W-:-:S04]  /*02a0*/  VIADD R2, R4, 0xffffffe ;  /* 0x0ffffffe04027836 */ /* 0x001fc80000000000 */
[----:B------:R0:W1:Y:S02]  /*02b0*/  F2I.FTZ.U32.TRUNC.NTZ R3, R2 ;  /* 0x0000000200037305 */ /* 0x000064000021f000 */
[----:B0-----:R-:W-:Y:S02]  /*02c0*/  IMAD.MOV.U32 R2, RZ, RZ, RZ ;  /* 0x000000ffff027224 */ /* 0x001fe400078e00ff */
[----:B-1----:R-:W-:-:S04]  /*02d0*/  IMAD R7, R7, R3, RZ ;  /* 0x0000000307077224 */ /* 0x002fc800078e02ff */
[----:B------:R-:W-:-:S06]  /*02e0*/  IMAD.HI.U32 R3, R3, R7, R2 ;  /* 0x0000000703037227 */ /* 0x000fcc00078e0002 */
[----:B------:R-:W-:-:S04]  /*02f0*/  IMAD.HI.U32 R3, R3, R18, RZ ;  /* 0x0000001203037227 */ /* 0x000fc800078e00ff */
[----:B------:R-:W-:-:S04]  /*0300*/  IMAD.MOV R2, RZ, RZ, -R3 ;  /* 0x000000ffff027224 */ /* 0x000fc800078e0a03 */
[----:B------:R-:W-:-:S05]  /*0310*/  IMAD R18, R17, R2, R18 ;  /* 0x0000000211127224 */ /* 0x000fca00078e0212 */
[----:B------:R-:W-:-:S13]  /*0320*/  ISETP.GE.U32.AND P0, PT, R18, R17, PT ;  /* 0x000000111200720c */ /* 0x000fda0003f06070 */
[----:B------:R-:W-:Y:S01]  /*0330*/  @P0 IADD3 R18, PT, PT, -R17, R18, RZ ;  /* 0x0000001211120210 */ /* 0x000fe20007ffe1ff */
[----:B------:R-:W-:-:S03]  /*0340*/  @P0 VIADD R3, R3, 0x1 ;  /* 0x0000000103030836 */ /* 0x000fc60000000000 */
[-C--:B------:R-:W-:Y:S02]  /*0350*/  ISETP.GE.U32.AND P1, PT, R18, R17.reuse, PT ;  /* 0x000000111200720c */ /* 0x080fe40003f26070 */
[----:B------:R-:W0:Y:S11]  /*0360*/  LDC.64 R18, c[0x0][0x358] ;  /* 0x0000d600ff127b82 */ /* 0x000e360000000a00 */
[----:B------:R-:W-:Y:S01]  /*0370*/  @P1 VIADD R3, R3, 0x1 ;  /* 0x0000000103031836 */ /* 0x000fe20000000000 */
[----:B------:R-:W-:-:S05]  /*0380*/  @!P2 LOP3.LUT R3, RZ, R17, RZ, 0x33, !PT ;  /* 0x00000011ff03a212 */ /* 0x000fca00078e33ff */
[----:B------:R-:W-:-:S05]  /*0390*/  IMAD.IADD R6, R0, 0x1, R3 ;  /* 0x0000000100067824 */ /* 0x000fca00078e0203 */
[C---:B------:R-:W-:Y:S02]  /*03a0*/  LOP3.LUT R0, R6.reuse, 0x3, RZ, 0xc0, !PT ;  /* 0x0000000306007812 */ /* 0x040fe400078ec0ff */
[----:B------:R-:W-:Y:S02]  /*03b0*/  ISETP.GE.U32.AND P0, PT, R6, 0x3, PT ;  /* 0x000000030600780c */ /* 0x000fe40003f06070 */
[----:B------:R-:W-:-:S13]  /*03c0*/  ISETP.NE.AND P1, PT, R0, 0x3, PT ;  /* 0x000000030000780c */ /* 0x000fda0003f25270 */
[----:B------:R-:W-:Y:S05]  /*03d0*/  @!P1 BRA `(.L_x_2) ;  /* 0x0000000000c49947 */ /* 0x000fea0003800000 */
[----:B------:R-:W1:Y:S01]  /*03e0*/  LDC R12, c[0x0][0x398] ;  /* 0x0000e600ff0c7b82 */ /* 0x000e620000000800 */
[----:B------:R-:W-:-:S05]  /*03f0*/  VIADD R6, R6, 0x1 ;  /* 0x0000000106067836 */ /* 0x000fca0000000000 */
[----:B------:R-:W-:Y:S02]  /*0400*/  LOP3.LUT R11, R6, 0x3, RZ, 0xc0, !PT ;  /* 0x00000003060b7812 */ /* 0x000fe400078ec0ff */
[----:B------:R-:W2:Y:S02]  /*0410*/  LDC R7, c[0x0][0x398] ;  /* 0x0000e600ff077b82 */ /* 0x000ea40000000800 */
[----:B------:R-:W-:-:S06]  /*0420*/  IADD3 R11, PT, PT, -R11, RZ, RZ ;  /* 0x000000ff0b0b7210 */ /* 0x000fcc0007ffe1ff */
[----:B------:R-:W3:Y:S01]  /*0430*/  LDC.64 R2, c[0x0][0x380] ;  /* 0x0000e000ff027b82 */ /* 0x000ee20000000a00 */
[----:B-1----:R-:W-:-:S07]  /*0440*/  IABS R0, R12 ;  /* 0x0000000c00007213 */ /* 0x002fce0000000000 */
[----:B------:R-:W1:Y:S01]  /*0450*/  LDC.64 R4, c[0x0][0x388] ;  /* 0x0000e200ff047b82 */ /* 0x000e620000000a00 */
[----:B------:R-:W-:Y:S01]  /*0460*/  ISETP.NE.AND P2, PT, R12, RZ, PT ;  /* 0x000000ff0c00720c */ /* 0x000fe20003f45270 */
[----:B------:R-:W4:Y:S08]  /*0470*/  I2F.RP R10, R0 ;  /* 0x00000000000a7306 */ /* 0x000f300000209400 */
[----:B----4-:R-:W4:Y:S02]  /*0480*/  MUFU.RCP R10, R10 ;  /* 0x0000000a000a7308 */ /* 0x010f240000001000 */
[----:B----4-:R-:W-:-:S02]  /*0490*/  IADD3 R8, PT, PT, R10, 0xffffffe, RZ ;  /* 0x0ffffffe0a087810 */ /* 0x010fc40007ffe0ff */
[----:B------:R-:W-:-:S04]  /*04a0*/  LOP3.LUT R10, RZ, R12, RZ, 0x33, !PT ;  /* 0x0000000cff0a7212 */ /* 0x000fc800078e33ff */
[----:B------:R4:W5:Y:S02]  /*04b0*/  F2I.FTZ.U32.TRUNC.NTZ R9, R8 ;  /* 0x0000000800097305 */ /* 0x000964000021f000 */
[----:B----4-:R-:W-:Y:S02]  /*04c0*/  IMAD.MOV.U32 R8, RZ, RZ, RZ ;  /* 0x000000ffff087224 */ /* 0x010fe400078e00ff */
[----:B-----5:R-:W-:-:S04]  /*04d0*/  IMAD.MOV R13, RZ, RZ, -R9 ;  /* 0x000000ffff0d7224 */ /* 0x020fc800078e0a09 */
[----:B------:R-:W-:-:S04]  /*04e0*/  IMAD R13, R13, R0, RZ ;  /* 0x000000000d0d7224 */ /* 0x000fc800078e02ff */
[----:B-123--:R-:W-:-:S07]  /*04f0*/  IMAD.HI.U32 R6, R9, R13, R8 ;  /* 0x0000000d09067227 */ /* 0x00efce00078e0008 */
.L_x_3:
[----:B------:R-:W-:Y:S02]  /*0500*/  IABS R9, R16 ;  /* 0x0000001000097213 */ /* 0x000fe40000000000 */
[----:B------:R-:W-:Y:S02]  /*0510*/  IABS R14, R7 ;  /* 0x00000007000e7213 */ /* 0x000fe40000000000 */
[----:B0-----:R-:W-:Y:S01]  /*0520*/  R2UR UR4, R18 ;  /* 0x00000000120472ca */ /* 0x001fe200000e0000 */
[----:B------:R-:W-:Y:S01]  /*0530*/  IMAD.HI.U32 R8, R6, R9, RZ ;  /* 0x0000000906087227 */ /* 0x000fe200078e00ff */
[----:B------:R-:W-:-:S03]  /*0540*/  R2UR UR5, R19 ;  /* 0x00000000130572ca */ /* 0x000fc600000e0000 */
[----:B-1----:R-:W-:-:S04]  /*0550*/  IMAD.MOV R12, RZ, RZ, -R8 ;  /* 0x000000ffff0c7224 */ /* 0x002fc800078e0a08 */
[----:B------:R-:W-:-:S05]  /*0560*/  IMAD R9, R14, R12, R9 ;  /* 0x0000000c0e097224 */ /* 0x000fca00078e0209 */
[----:B------:R-:W-:-:S13]  /*0570*/  ISETP.GT.U32.AND P3, PT, R0, R9, PT ;  /* 0x000000090000720c */ /* 0x000fda0003f64070 */
[----:B------:R-:W-:Y:S02]  /*0580*/  @!P3 IMAD.IADD R9, R9, 0x1, -R14 ;  /* 0x000000010909b824 */ /* 0x000fe400078e0a0e */
[----:B------:R-:W-:-:S03]  /*0590*/  @!P3 VIADD R8, R8, 0x1 ;  /* 0x000000010808b836 */ /* 0x000fc60000000000 */
[----:B------:R-:W-:Y:S02]  /*05a0*/  ISETP.GE.U32.AND P1, PT, R9, R0, PT ;  /* 0x000000000900720c */ /* 0x000fe40003f26070 */
[----:B------:R-:W-:-:S04]  /*05b0*/  LOP3.LUT R9, R16, R7, RZ, 0x3c, !PT ;  /* 0x0000000710097212 */ /* 0x000fc800078e3cff */
[----:B------:R-:W-:-:S07]  /*05c0*/  ISETP.GE.AND P4, PT, R9, RZ, PT ;  /* 0x000000ff0900720c */ /* 0x000fce0003f86270 */
[----:B------:R-:W-:-:S06]  /*05d0*/  @P1 IADD3 R8, PT, PT, R8, 0x1, RZ ;  /* 0x0000000108081810 */ /* 0x000fcc0007ffe0ff */
[----:B------:R-:W-:-:S05]  /*05e0*/  @!P4 IMAD.MOV R8, RZ, RZ, -R8 ;  /* 0x000000ffff08c224 */ /* 0x000fca00078e0a08 */
[----:B------:R-:W-:-:S05]  /*05f0*/  SEL R9, R10, R8, !P2 ;  /* 0x000000080a097207 */ /* 0x000fca0005000000 */
[----:B------:R-:W-:Y:S02]  /*0600*/  IMAD.MOV R13, RZ, RZ, -R9 ;  /* 0x000000ffff0d7224 */ /* 0x000fe400078e0a09 */
[----:B------:R-:W-:-:S04]  /*0610*/  IMAD.WIDE R8, R9, 0x24, R4 ;  /* 0x0000002409087825 */ /* 0x000fc800078e0204 */
[----:B------:R-:W-:-:S05]  /*0620*/  IMAD R13, R7, R13, R16 ;  /* 0x0000000d070d7224 */ /* 0x000fca00078e0210 */
[----:B------:R-:W-:-:S04]  /*0630*/  IADD3 R20, P1, PT, R8, R13, RZ ;  /* 0x0000000d08147210 */ /* 0x000fc80007f3e0ff */
[----:B------:R-:W-:Y:S02]  /*0640*/  LEA.HI.X.SX32 R21, R13, R9, 0x1, P1 ;  /* 0x000000090d157211 */ /* 0x000fe400008f0eff */
[----:B------:R-:W2:Y:S04]  /*0650*/  LDG.E.CONSTANT R9, desc[UR4][R8.64] ;  /* 0x0000000408097981 */ /* 0x000ea8000c1e9900 */
[----:B------:R-:W3:Y:S01]  /*0660*/  LDG.E.U8.CONSTANT R20, desc[UR4][R20.64+0x4] ;  /* 0x0000040414147981 */ /* 0x000ee2000c1e9100 */
[----:B------:R-:W-:-:S05]  /*0670*/  VIADD R11, R11, 0x1 ;  /* 0x000000010b0b7836 */ /* 0x000fca0000000000 */
[----:B------:R-:W-:Y:S01]  /*0680*/  ISETP.NE.AND P1, PT, R11, RZ, PT ;  /* 0x000000ff0b00720c */ /* 0x000fe20003f25270 */
[----:B------:R-:W-:Y:S01]  /*0690*/  IMAD.WIDE R12, R16, 0x4, R2 ;  /* 0x00000004100c7825 */ /* 0x000fe200078e0202 */
[----:B------:R-:W-:Y:S01]  /*06a0*/  IADD3 R16, PT, PT, R17, R16, RZ ;  /* 0x0000001011107210 */ /* 0x000fe20007ffe0ff */
[----:B---3--:R-:W2:Y:S02]  /*06b0*/  I2F.S8 R14, R20 ;  /* 0x00000014000e7306 */ /* 0x008ea40000001400 */
[----:B--2---:R-:W-:-:S05]  /*06c0*/  FMUL R23, R14, R9 ;  /* 0x000000090e177220 */ /* 0x004fca0000400000 */
[----:B------:R1:W-:Y:S03]  /*06d0*/  STG.E desc[UR4][R12.64], R23 ;  /* 0x000000170c007986 */ /* 0x0003e6000c101904 */
[----:B------:R-:W-:Y:S05]  /*06e0*/  @P1 BRA `(.L_x_3) ;  /* 0xfffffffc00841947 */ /* 0x000fea000383ffff */
.L_x_2:
[----:B------:R-:W-:Y:S05]  /*06f0*/  BSYNC.RECONVERGENT B0 ;  /* 0x0000000000007941 */ /* 0x000fea0003800200 */
.L_x_1:
[----:B------:R-:W-:Y:S05]  /*0700*/  @!P0 EXIT ;  /* 0x000000000000894d */ /* 0x000fea0003800000 */
[----:B------:R-:W2:Y:S08]  /*0710*/  LDC R0, c[0x0][0x398] ;  /* 0x0000e600ff007b82 */ /* 0x000eb00000000800 */
[----:B------:R-:W3:Y:S08]  /*0720*/  LDC R21, c[0x0][0x398] ;  /* 0x0000e600ff157b82 */ /* 0x000ef00000000800 */
[----:B------:R-:W4:Y:S01]  /*0730*/  LDC.64 R2, c[0x0][0x380] ;  /* 0x0000e000ff027b82 */ /* 0x000f220000000a00 */
[----:B--2---:R-:W-:-:S07]  /*0740*/  IABS R14, R0 ;  /* 0x00000000000e7213 */ /* 0x004fce0000000000 */
[----:B------:R-:W2:Y:S01]  /*0750*/  LDC.64 R4, c[0x0][0x388] ;  /* 0x0000e200ff047b82 */ /* 0x000ea20000000a00 */
[----:B------:R-:W5:Y:S08]  /*0760*/  I2F.RP R8, R14 ;  /* 0x0000000e00087306 */ /* 0x000f700000209400 */
[----:B-----5:R-:W5:Y:S02]  /*0770*/  MUFU.RCP R8, R8 ;  /* 0x0000000800087308 */ /* 0x020f640000001000 */
[----:B-----5:R-:W-:-:S06]  /*0780*/  VIADD R6, R8, 0xffffffe ;  /* 0x0ffffffe08067836 */ /* 0x020fcc0000000000 */
[----:B------:R5:W0:Y:S02]  /*0790*/  F2I.FTZ.U32.TRUNC.NTZ R7, R6 ;  /* 0x0000000600077305 */ /* 0x000a24000021f000 */
[----:B-----5:R-:W-:Y:S02]  /*07a0*/  IMAD.MOV.U32 R6, RZ, RZ, RZ ;  /* 0x000000ffff067224 */ /* 0x020fe400078e00ff */
[----:B0-----:R-:W-:-:S04]  /*07b0*/  IMAD.MOV R9, RZ, RZ, -R7 ;  /* 0x000000ffff097224 */ /* 0x001fc800078e0a07 */
[----:B------:R-:W-:-:S04]  /*07c0*/  IMAD R9, R9, R14, RZ ;  /* 0x0000000e09097224 */ /* 0x000fc800078e02ff */
[----:B--234-:R-:W-:-:S07]  /*07d0*/  IMAD.HI.U32 R0, R7, R9, R6 ;  /* 0x0000000907007227 */ /* 0x01cfce00078e0006 */
.L_x_4:
[-C--:B0-----:R-:W-:Y:S01]  /*07e0*/  IABS R26, R21.reuse ;  /* 0x00000015001a7213 */ /* 0x081fe20000000000 */
[----:B------:R-:W-:Y:S01]  /*07f0*/  IMAD.IADD R6, R17, 0x1, R16 ;  /* 0x0000000111067824 */ /* 0x000fe200078e0210 */
[----:B------:R-:W-:Y:S02]  /*0800*/  IABS R11, R16 ;  /* 0x00000010000b7213 */ /* 0x000fe40000000000 */
[----:B------:R-:W0:Y:S01]  /*0810*/  I2F.RP R7, R26 ;  /* 0x0000001a00077306 */ /* 0x000e220000209400 */
[----:B------:R-:W-:Y:S02]  /*0820*/  LOP3.LUT R27, RZ, R21, RZ, 0x33, !PT ;  /* 0x00000015ff1b7212 */ /* 0x000fe400078e33ff */
[----:B------:R-:W-:Y:S01]  /*0830*/  IMAD.HI.U32 R10, R0, R11, RZ ;  /* 0x0000000b000a7227 */ /* 0x000fe200078e00ff */
[C---:B------:R-:W-:Y:S02]  /*0840*/  R2UR UR8, R18.reuse ;  /* 0x00000000120872ca */ /* 0x040fe400000e0000 */
[----:B------:R-:W-:Y:S01]  /*0850*/  R2UR UR9, R19 ;  /* 0x00000000130972ca */ /* 0x000fe200000e0000 */
[----:B------:R-:W-:Y:S01]  /*0860*/  IMAD.MOV R0, RZ, RZ, -R10 ;  /* 0x000000ffff007224 */ /* 0x000fe200078e0a0a */
[----:B------:R-:W-:-:S02]  /*0870*/  R2UR UR6, R18 ;  /* 0x00000000120672ca */ /* 0x000fc400000e0000 */
[C---:B------:R-:W-:Y:S01]  /*0880*/  R2UR UR7, R19.reuse ;  /* 0x00000000130772ca */ /* 0x040fe200000e0000 */
[----:B------:R-:W-:Y:S01]  /*0890*/  IMAD R11, R26, R0, R11 ;  /* 0x000000001a0b7224 */ /* 0x000fe200078e020b */
[----:B------:R-:W-:Y:S02]  /*08a0*/  R2UR UR4, R18 ;  /* 0x00000000120472ca */ /* 0x000fe400000e0000 */
[----:B------:R-:W-:Y:S01]  /*08b0*/  R2UR UR5, R19 ;  /* 0x00000000130572ca */ /* 0x000fe200000e0000 */
[----:B0-----:R-:W0:Y:S01]  /*08c0*/  MUFU.RCP R7, R7 ;  /* 0x0000000700077308 */ /* 0x001e220000001000 */
[----:B------:R-:W-:-:S13]  /*08d0*/  ISETP.GT.U32.AND P4, PT, R14, R11, PT ;  /* 0x0000000b0e00720c */ /* 0x000fda0003f84070 */
[--C-:B------:R-:W-:Y:S02]  /*08e0*/  @!P4 IMAD.IADD R11, R11, 0x1, -R26.reuse ;  /* 0x000000010b0bc824 */ /* 0x100fe400078e0a1a */
[----:B------:R-:W-:Y:S01]  /*08f0*/  @!P4 VIADD R10, R10, 0x1 ;  /* 0x000000010a0ac836 */ /* 0x000fe20000000000 */
[----:B0-----:R-:W-:Y:S02]  /*0900*/  IADD3 R8, PT, PT, R7, 0xffffffe, RZ ;  /* 0x0ffffffe07087810 */ /* 0x001fe40007ffe0ff */
[----:B------:R-:W-:Y:S01]  /*0910*/  ISETP.GE.U32.AND P5, PT, R11, R14, PT ;  /* 0x0000000e0b00720c */ /* 0x000fe20003fa6070 */
[----:B------:R-:W-:Y:S01]  /*0920*/  IMAD.MOV.U32 R14, RZ, RZ, R26 ;  /* 0x000000ffff0e7224 */ /* 0x000fe200078e001a */
[----:B------:R0:W1:Y:S02]  /*0930*/  F2I.FTZ.U32.TRUNC.NTZ R9, R8 ;  /* 0x0000000800097305 */ /* 0x000064000021f000 */
[----:B0-----:R-:W-:-:S09]  /*0940*/  HFMA2 R8, -RZ, RZ, 0, 0 ;  /* 0x00000000ff087431 */ /* 0x001fd200000001ff */
[----:B------:R-:W-:Y:S02]  /*0950*/  @P5 IADD3 R10, PT, PT, R10, 0x1, RZ ;  /* 0x000000010a0a5810 */ /* 0x000fe40007ffe0ff */
[----:B------:R-:W-:Y:S01]  /*0960*/  ISETP.NE.AND P5, PT, R21, RZ, PT ;  /* 0x000000ff1500720c */ /* 0x000fe20003fa5270 */
[----:B-1----:R-:W-:-:S04]  /*0970*/  IMAD.MOV R13, RZ, RZ, -R9 ;  /* 0x000000ffff0d7224 */ /* 0x002fc800078e0a09 */
[----:B------:R-:W-:Y:S01]  /*0980*/  IMAD R7, R13, R26, RZ ;  /* 0x0000001a0d077224 */ /* 0x000fe200078e02ff */
[----:B------:R-:W-:-:S03]  /*0990*/  IABS R13, R6 ;  /* 0x00000006000d7213 */ /* 0x000fc60000000000 */
[----:B------:R-:W-:-:S04]  /*09a0*/  IMAD.HI.U32 R0, R9, R7, R8 ;  /* 0x0000000709007227 */ /* 0x000fc800078e0008 */
[----:B------:R-:W-:Y:S02]  /*09b0*/  IMAD.IADD R8, R17, 0x1, R6 ;  /* 0x0000000111087824 */ /* 0x000fe400078e0206 */
[----:B------:R-:W-:-:S03]  /*09c0*/  IMAD.HI.U32 R9, R0, R13, RZ ;  /* 0x0000000d00097227 */ /* 0x000fc600078e00ff */
[----:B------:R-:W-:Y:S02]  /*09d0*/  IABS R23, R8 ;  /* 0x0000000800177213 */ /* 0x000fe40000000000 */
[----:B------:R-:W-:-:S03]  /*09e0*/  IADD3 R12, PT, PT, -R9, RZ, RZ ;  /* 0x000000ff090c7210 */ /* 0x000fc60007ffe1ff */
[----:B------:R-:W-:-:S04]  /*09f0*/  IMAD.HI.U32 R7, R0, R23, RZ ;  /* 0x0000001700077227 */ /* 0x000fc800078e00ff */
[----:B------:R-:W-:Y:S01]  /*0a00*/  IMAD R11, R26, R12, R13 ;  /* 0x0000000c1a0b7224 */ /* 0x000fe200078e020d */
[----:B------:R-:W-:Y:S01]  /*0a10*/  LOP3.LUT R12, R16, R21, RZ, 0x3c, !PT ;  /* 0x00000015100c7212 */ /* 0x000fe200078e3cff */
[----:B------:R-:W-:-:S03]  /*0a20*/  IMAD.MOV R13, RZ, RZ, -R7 ;  /* 0x000000ffff0d7224 */ /* 0x000fc600078e0a07 */
[----:B------:R-:W-:Y:S01]  /*0a30*/  ISETP.GT.U32.AND P0, PT, R14, R11, PT ;  /* 0x0000000b0e00720c */ /* 0x000fe20003f04070 */
[----:B------:R-:W-:Y:S01]  /*0a40*/  IMAD R13, R26, R13, R23 ;  /* 0x0000000d1a0d7224 */ /* 0x000fe200078e0217 */
[----:B------:R-:W-:-:S04]  /*0a50*/  ISETP.GE.AND P2, PT, R12, RZ, PT ;  /* 0x000000ff0c00720c */ /* 0x000fc80003f46270 */
[----:B------:R-:W-:-:S07]  /*0a60*/  ISETP.GT.U32.AND P1, PT, R14, R13, PT ;  /* 0x0000000d0e00720c */ /* 0x000fce0003f24070 */
[----:B------:R-:W-:Y:S01]  /*0a70*/  @!P0 IADD3 R11, PT, PT, R11, -R26, RZ ;  /* 0x8000001a0b0b8210 */ /* 0x000fe20007ffe0ff */
[----:B------:R-:W-:Y:S01]  /*0a80*/  @!P0 VIADD R9, R9, 0x1 ;  /* 0x0000000109098836 */ /* 0x000fe20000000000 */
[----:B------:R-:W-:Y:S02]  /*0a90*/  @!P2 IADD3 R10, PT, PT, -R10, RZ, RZ ;  /* 0x000000ff0a0aa210 */ /* 0x000fe40007ffe1ff */
[----:B------:R-:W-:Y:S02]  /*0aa0*/  ISETP.GE.U32.AND P3, PT, R11, R14, PT ;  /* 0x0000000e0b00720c */ /* 0x000fe40003f66070 */
[----:B------:R-:W-:Y:S01]  /*0ab0*/  LOP3.LUT R11, R6, R21, RZ, 0x3c, !PT ;  /* 0x00000015060b7212 */ /* 0x000fe200078e3cff */
[----:B------:R-:W-:Y:S02]  /*0ac0*/  @!P1 IMAD.IADD R13, R13, 0x1, -R26 ;  /* 0x000000010d0d9824 */ /* 0x000fe400078e0a1a */
[----:B------:R-:W-:Y:S01]  /*0ad0*/  @!P1 VIADD R7, R7, 0x1 ;  /* 0x0000000107079836 */ /* 0x000fe20000000000 */
[----:B------:R-:W-:-:S02]  /*0ae0*/  ISETP.GE.AND P4, PT, R11, RZ, PT ;  /* 0x000000ff0b00720c */ /* 0x000fc40003f86270 */
[----:B------:R-:W-:Y:S02]  /*0af0*/  ISETP.GE.U32.AND P6, PT, R13, R14, PT ;  /* 0x0000000e0d00720c */ /* 0x000fe40003fc6070 */
[----:B------:R-:W-:Y:S02]  /*0b00*/  LOP3.LUT R11, R8, R21, RZ, 0x3c, !PT ;  /* 0x00000015080b7212 */ /* 0x000fe400078e3cff */
[----:B------:R-:W-:Y:S01]  /*0b10*/  SEL R13, R27, R10, !P5 ;  /* 0x0000000a1b0d7207 */ /* 0x000fe20006800000 */
[----:B------:R-:W-:Y:S01]  /*0b20*/  @P3 VIADD R9, R9, 0x1 ;  /* 0x0000000109093836 */ /* 0x000fe20000000000 */
[----:B------:R-:W-:Y:S02]  /*0b30*/  ISETP.GE.AND P0, PT, R11, RZ, PT ;  /* 0x000000ff0b00720c */ /* 0x000fe40003f06270 */
[C---:B------:R-:W-:Y:S01]  /*0b40*/  IADD3 R23, PT, PT, -R13.reuse, RZ, RZ ;  /* 0x000000ff0d177210 */ /* 0x040fe20007ffe1ff */
[----:B------:R-:W-:-:S04]  /*0b50*/  IMAD.WIDE R12, R13, 0x24, R4 ;  /* 0x000000240d0c7825 */ /* 0x000fc800078e0204 */
[----:B------:R-:W-:Y:S01]  /*0b60*/  @!P4 IMAD.MOV R9, RZ, RZ, -R9 ;  /* 0x000000ffff09c224 */ /* 0x000fe200078e0a09 */
[----:B------:R0:W2:Y:S01]  /*0b70*/  LDG.E.CONSTANT R20, desc[UR6][R12.64] ;  /* 0x000000060c147981 */ /* 0x0000a2000c1e9900 */
[----:B------:R-:W-:Y:S02]  /*0b80*/  @P6 VIADD R7, R7, 0x1 ;  /* 0x0000000107076836 */ /* 0x000fe40000000000 */
[----:B------:R-:W-:Y:S01]  /*0b90*/  IMAD R23, R21, R23, R16 ;  /* 0x0000001715177224 */ /* 0x000fe200078e0210 */
[----:B------:R-:W-:Y:S02]  /*0ba0*/  SEL R25, R27, R9, !P5 ;  /* 0x000000091b197207 */ /* 0x000fe40006800000 */
[----:B------:R-:W-:Y:S02]  /*0bb0*/  @!P0 IADD3 R7, PT, PT, -R7, RZ, RZ ;  /* 0x000000ff07078210 */ /* 0x000fe40007ffe1ff */
[----:B------:R-:W-:Y:S01]  /*0bc0*/  IADD3 R22, P0, PT, R12, R23, RZ ;  /* 0x000000170c167210 */ /* 0x000fe20007f1e0ff */
[----:B------:R-:W-:Y:S01]  /*0bd0*/  IMAD.MOV R11, RZ, RZ, -R25 ;  /* 0x000000ffff0b7224 */ /* 0x000fe200078e0a19 */
[----:B------:R-:W-:-:S02]  /*0be0*/  SEL R9, R27, R7, !P5 ;  /* 0x000000071b097207 */ /* 0x000fc40006800000 */
[----:B------:R-:W-:Y:S01]  /*0bf0*/  LEA.HI.X.SX32 R23, R23, R13, 0x1, P0 ;  /* 0x0000000d17177211 */ /* 0x000fe200000f0eff */
[----:B------:R-:W-:Y:S02]  /*0c00*/  IMAD R11, R21, R11, R6 ;  /* 0x0000000b150b7224 */ /* 0x000fe400078e0206 */
[----:B------:R-:W-:Y:S02]  /*0c10*/  IMAD.WIDE R6, R25, 0x24, R4 ;  /* 0x0000002419067825 */ /* 0x000fe400078e0204 */
[----:B------:R-:W3:Y:S02]  /*0c20*/  LDG.E.U8.CONSTANT R22, desc[UR4][R22.64+0x4] ;  /* 0x0000040416167981 */ /* 0x000ee4000c1e9100 */
[----:B------:R-:W-:Y:S01]  /*0c30*/  IMAD.IADD R24, R17, 0x1, R8 ;  /* 0x0000000111187824 */ /* 0x000fe200078e0208 */
[----:B------:R-:W-:Y:S01]  /*0c40*/  IADD3 R10, P0, PT, R6, R11, RZ ;  /* 0x0000000b060a7210 */ /* 0x000fe20007f1e0ff */
[----:B------:R-:W-:Y:S01]  /*0c50*/  IMAD.MOV R29, RZ, RZ, -R9 ;  /* 0x000000ffff1d7224 */ /* 0x000fe200078e0a09 */
[----:B------:R-:W4:Y:S02]  /*0c60*/  LDG.E.CONSTANT R6, desc[UR4][R6.64] ;  /* 0x0000000406067981 */ /* 0x000f24000c1e9900 */
[----:B------:R-:W-:-:S02]  /*0c70*/  LEA.HI.X.SX32 R11, R11, R7, 0x1, P0 ;  /* 0x000000070b0b7211 */ /* 0x000fc400000f0eff */
[----:B------:R-:W-:Y:S01]  /*0c80*/  IABS R28, R24 ;  /* 0x00000018001c7213 */ /* 0x000fe20000000000 */
[----:B------:R-:W-:Y:S02]  /*0c90*/  IMAD R29, R21, R29, R8 ;  /* 0x0000001d151d7224 */ /* 0x000fe400078e0208 */
[----:B------:R-:W-:Y:S01]  /*0ca0*/  IMAD.WIDE R8, R9, 0x24, R4 ;  /* 0x0000002409087825 */ /* 0x000fe200078e0204 */
[----:B------:R1:W5:Y:S02]  /*0cb0*/  LDG.E.U8.CONSTANT R25, desc[UR8][R10.64+0x4] ;  /* 0x000004080a197981 */ /* 0x000364000c1e9100 */
[----:B0-----:R-:W-:-:S03]  /*0cc0*/  IADD3 R12, P0, PT, R8, R29, RZ ;  /* 0x0000001d080c7210 */ /* 0x001fc60007f1e0ff */
[----:B------:R-:W4:Y:S01]  /*0cd0*/  LDG.E.CONSTANT R8, desc[UR6][R8.64] ;  /* 0x0000000608087981 */ /* 0x000f22000c1e9900 */
[----:B-1----:R-:W-:Y:S02]  /*0ce0*/  MOV R11, R28 ;  /* 0x0000001c000b7202 */ /* 0x002fe40000000f00 */
[----:B------:R-:W-:-:S03]  /*0cf0*/  LEA.HI.X.SX32 R13, R29, R9, 0x1, P0 ;  /* 0x000000091d0d7211 */ /* 0x000fc600000f0eff */
[----:B------:R-:W-:Y:S01]  /*0d00*/  IMAD.HI.U32 R28, R0, R11, RZ ;  /* 0x0000000b001c7227 */ /* 0x000fe200078e00ff */
[----:B------:R-:W-:Y:S01]  /*0d10*/  LOP3.LUT R10, R24, R21, RZ, 0x3c, !PT ;  /* 0x00000015180a7212 */ /* 0x000fe200078e3cff */
[----:B------:R0:W4:Y:S02]  /*0d20*/  LDG.E.U8.CONSTANT R23, desc[UR4][R12.64+0x4] ;  /* 0x000004040c177981 */ /* 0x000124000c1e9100 */
[----:B------:R-:W-:-:S04]  /*0d30*/  IMAD.MOV R29, RZ, RZ, -R28 ;  /* 0x000000ffff1d7224 */ /* 0x000fc800078e0a1c */
[----:B------:R-:W-:-:S05]  /*0d40*/  IMAD R29, R26, R29, R11 ;  /* 0x0000001d1a1d7224 */ /* 0x000fca00078e020b */
[----:B------:R-:W-:Y:S02]  /*0d50*/  ISETP.GT.U32.AND P1, PT, R14, R29, PT ;  /* 0x0000001d0e00720c */ /* 0x000fe40003f24070 */
[----:B------:R-:W-:-:S11]  /*0d60*/  ISETP.GE.AND P2, PT, R10, RZ, PT ;  /* 0x000000ff0a00720c */ /* 0x000fd60003f46270 */
[----:B------:R-:W-:-:S05]  /*0d70*/  @!P1 IMAD.IADD R29, R29, 0x1, -R26 ;  /* 0x000000011d1d9824 */ /* 0x000fca00078e0a1a */
[----:B------:R-:W-:Y:S02]  /*0d80*/  ISETP.GE.U32.AND P0, PT, R29, R14, PT ;  /* 0x0000000e1d00720c */ /* 0x000fe40003f06070 */
[----:B------:R-:W-:-:S11]  /*0d90*/  @!P1 IADD3 R28, PT, PT, R28, 0x1, RZ ;  /* 0x000000011c1c9810 */ /* 0x000fd60007ffe0ff */
[----:B------:R-:W-:-:S04]  /*0da0*/  @P0 VIADD R28, R28, 0x1 ;  /* 0x000000011c1c0836 */ /* 0x000fc80000000000 */
[----:B------:R-:W-:-:S05]  /*0db0*/  @!P2 IMAD.MOV R28, RZ, RZ, -R28 ;  /* 0x000000ffff1ca224 */ /* 0x000fca00078e0a1c */
[----:B------:R-:W-:-:S04]  /*0dc0*/  SEL R11, R27, R28, !P5 ;  /* 0x0000001c1b0b7207 */ /* 0x000fc80006800000 */
[C---:B0-----:R-:W-:Y:S01]  /*0dd0*/  IADD3 R13, PT, PT, -R11.reuse, RZ, RZ ;  /* 0x000000ff0b0d7210 */ /* 0x041fe20007ffe1ff */
[----:B------:R-:W-:-:S04]  /*0de0*/  IMAD.WIDE R10, R11, 0x24, R4 ;  /* 0x000000240b0a7825 */ /* 0x000fc800078e0204 */
[----:B------:R-:W-:Y:S01]  /*0df0*/  IMAD R13, R21, R13, R24 ;  /* 0x0000000d150d7224 */ /* 0x000fe200078e0218 */
[----:B------:R-:W4:Y:S04]  /*0e00*/  LDG.E.CONSTANT R29, desc[UR8][R10.64] ;  /* 0x000000080a1d7981 */ /* 0x000f28000c1e9900 */
[----:B------:R-:W-:-:S04]  /*0e10*/  IADD3 R12, P0, PT, R10, R13, RZ ;  /* 0x0000000d0a0c7210 */ /* 0x000fc80007f1e0ff */
[----:B------:R-:W-:-:S05]  /*0e20*/  LEA.HI.X.SX32 R13, R13, R11, 0x1, P0 ;  /* 0x0000000b0d0d7211 */ /* 0x000fca00000f0eff */
[----:B------:R0:W4:Y:S02]  /*0e30*/  LDG.E.U8.CONSTANT R28, desc[UR4][R12.64+0x4] ;  /* 0x000004040c1c7981 */ /* 0x000124000c1e9100 */
[----:B0-----:R-:W-:-:S04]  /*0e40*/  IMAD.WIDE R12, R16, 0x4, R2 ;  /* 0x00000004100c7825 */ /* 0x001fc800078e0202 */
[----:B------:R-:W-:Y:S01]  /*0e50*/  IMAD.IADD R16, R17, 0x1, R24 ;  /* 0x0000000111107824 */ /* 0x000fe200078e0218 */
[----:B------:R-:W-:Y:S02]  /*0e60*/  R2UR UR10, R18 ;  /* 0x00000000120a72ca */ /* 0x000fe400000e0000 */
[----:B------:R-:W-:Y:S02]  /*0e70*/  R2UR UR11, R19 ;  /* 0x00000000130b72ca */ /* 0x000fe400000e0000 */
[----:B------:R-:W-:Y:S01]  /*0e80*/  ISETP.GE.AND P0, PT, R16, R15, PT ;  /* 0x0000000f1000720c */ /* 0x000fe20003f06270 */
[----:B---3--:R-:W2:Y:S08]  /*0e90*/  I2F.S8 R27, R22 ;  /* 0x00000016001b7306 */ /* 0x008eb00000001400 */
[----:B-----5:R-:W0:Y:S01]  /*0ea0*/  I2F.S8 R25, R25 ;  /* 0x0000001900197306 */ /* 0x020e220000001400 */
[----:B--2---:R-:W-:Y:S01]  /*0eb0*/  FMUL R20, R27, R20 ;  /* 0x000000141b147220 */ /* 0x004fe20000400000 */
[----:B------:R-:W-:-:S06]  /*0ec0*/  IMAD.WIDE R26, R17, 0x4, R12 ;  /* 0x00000004111a7825 */ /* 0x000fcc00078e020c */
[----:B----4-:R-:W1:Y:S01]  /*0ed0*/  I2F.S8 R23, R23 ;  /* 0x0000001700177306 */ /* 0x010e620000001400 */
[----:B------:R-:W-:-:S04]  /*0ee0*/  IMAD.WIDE R10, R17, 0x4, R26 ;  /* 0x00000004110a7825 */ /* 0x000fc800078e021a */
[----:B0-----:R-:W-:Y:S01]  /*0ef0*/  FMUL R25, R25, R6 ;  /* 0x0000000619197220 */ /* 0x001fe20000400000 */
[----:B------:R0:W-:Y:S01]  /*0f00*/  STG.E desc[UR4][R12.64], R20 ;  /* 0x000000140c007986 */ /* 0x0001e2000c101904 */
[----:B------:R-:W-:-:S03]  /*0f10*/  IMAD.WIDE R6, R17, 0x4, R10 ;  /* 0x0000000411067825 */ /* 0x000fc600078e020a */
[----:B------:R0:W-:Y:S01]  /*0f20*/  STG.E desc[UR6][R26.64], R25 ;  /* 0x000000191a007986 */ /* 0x0001e2000c101906 */
[----:B-1----:R-:W-:-:S05]  /*0f30*/  FMUL R23, R23, R8 ;  /* 0x0000000817177220 */ /* 0x002fca0000400000 */
[----:B------:R0:W-:Y:S01]  /*0f40*/  STG.E desc[UR8][R10.64], R23 ;  /* 0x000000170a007986 */ /* 0x0001e2000c101908 */
[----:B------:R-:W1:Y:S02]  /*0f50*/  I2F.S8 R28, R28 ;  /* 0x0000001c001c7306 */ /* 0x000e640000001400 */
[----:B-1----:R-:W-:-:S05]  /*0f60*/  FMUL R29, R28, R29 ;  /* 0x0000001d1c1d7220 */ /* 0x002fca0000400000 */
[----:B------:R0:W-:Y:S01]  /*0f70*/  STG.E desc[UR10][R6.64], R29 ;  /* 0x0000001d06007986 */ /* 0x0001e2000c10190a */
[----:B------:R-:W-:Y:S05]  /*0f80*/  @!P0 BRA `(.L_x_4) ;  /* 0xfffffff800148947 */ /* 0x000fea000383ffff */
[----:B------:R-:W-:Y:S05]  /*0f90*/  EXIT ;  /* 0x000000000000794d */ /* 0x000fea0003800000 */
.L_x_5:
[----:B------:R-:W-:-:S00]  /*0fa0*/  BRA `(.L_x_5) ;  /* 0xfffffffc00fc7947 */ /* 0x000fc0000383ffff */
[----:B------:R-:W-:-:S00]  /*0fb0*/  NOP ;  /* 0x0000000000007918 */ /* 0x000fc00000000000 */
        /* <DEDUP_REMOVED lines=12> */
.L_x_6:


//--------------------- .nv.global.init           --------------------------
	.section	.nv.global.init,"aw",@progbits
.nv.global.init:
	.type		$str,@object
	.size		$str,(.L_0 - $str)
$str:
        /*0000*/ 	.byte	0x67, 0x72, 0x69, 0x64, 0x44, 0x69, 0x6d, 0x2e, 0x78, 0x2a, 0x62, 0x6c, 0x6f, 0x63, 0x6b, 0x44
        /*0010*/ 	.byte	0x69, 0x6d, 0x2e, 0x78, 0x20, 0x20, 0x3d, 0x3d, 0x20, 0x6b, 0x78, 0x00
.L_0:


//--------------------- .nv.shared.reserved.0     --------------------------
	.section	.nv.shared.reserved.0,"aw",@nobits
	.weak		__nv_reservedSMEM_offset_0_alias
	.size		__nv_reservedSMEM_offset_0_alias, 0, 64
	.other		__nv_reservedSMEM_offset_0_alias,@"STO_CUDA_RESERVED_SHARED STV_DEFAULT"
__nv_reservedSMEM_offset_0_alias:
	.zero		0
	.zero		64


//--------------------- .nv.constant0._Z10dequantizeIf10block_q8_0IfEEvPT_PKviii --------------------------
	.section	.nv.constant0._Z10dequantizeIf10block_q8_0IfEEvPT_PKviii,"a",@progbits
	.sectionflags	@""
	.align	4
.nv.constant0._Z10dequantizeIf10block_q8_0IfEEvPT_PKviii:
	.zero		924


//--------------------- SYMBOLS --------------------------

	.type		.nv.reservedSmem.offset0,@object
	.size		.nv.reservedSmem.offset0,0x4
	.type		vprintf,@function
